//
// Generated by NVIDIA NVVM Compiler
//
// Compiler Build ID: CL-36424714
// Cuda compilation tools, release 13.0, V13.0.88
// Based on NVVM 20.0.0
//

.version 9.0
.target sm_100
.address_size 64

	// .globl	_Z7processPll
.extern .func  (.param .b32 func_retval0) vprintf
(
	.param .b64 vprintf_param_0,
	.param .b64 vprintf_param_1
)
;
.global .align 1 .b8 $str[13] = {83, 101, 101, 100, 58, 32, 37, 108, 108, 100, 46, 10};

.visible .entry _Z7processPll(
	.param .u64 .ptr .align 1 _Z7processPll_param_0,
	.param .u64 _Z7processPll_param_1
)
{
	.local .align 8 .b8 	__local_depot0[8];
	.reg .b64 	%SP;
	.reg .b64 	%SPL;
	.reg .pred 	%p<53>;
	.reg .b32 	%r<63>;
	.reg .b64 	%rd<105>;

	mov.u64 	%SPL, __local_depot0;
	cvta.local.u64 	%SP, %SPL;
	ld.param.u64 	%rd28, [_Z7processPll_param_0];
	ld.param.u64 	%rd29, [_Z7processPll_param_1];
	cvta.to.global.u64 	%rd30, %rd28;
	mov.u32 	%r31, %ctaid.x;
	mov.u32 	%r32, %ntid.x;
	mul.lo.s32 	%r33, %r31, %r32;
	cvt.u64.u32 	%rd31, %r33;
	mov.u32 	%r34, %tid.x;
	cvt.u64.u32 	%rd32, %r34;
	add.s64 	%rd33, %rd31, %rd32;
	add.s64 	%rd34, %rd33, %rd29;
	shl.b64 	%rd35, %rd34, 3;
	add.s64 	%rd36, %rd30, %rd35;
	ld.global.u64 	%rd1, [%rd36];
	xor.b64  	%rd37, %rd1, 25214903917;
	mad.lo.s64 	%rd38, %rd37, 1652483943104512, 720896;
	and.b64  	%rd39, %rd38, -4294967296;
	mad.lo.s64 	%rd40, %rd37, -4962768464777773056, 18177323374870528;
	shr.s64 	%rd41, %rd40, 32;
	add.s64 	%rd42, %rd39, %rd41;
	shr.u64 	%rd43, %rd42, 63;
	add.s64 	%rd44, %rd42, %rd43;
	shr.u64 	%rd45, %rd44, 1;
	mad.lo.s64 	%rd46, %rd37, -3127542087261290496, 767956431948021760;
	and.b64  	%rd47, %rd46, -4294967296;
	mad.lo.s64 	%rd48, %rd37, 3669157353880616960, 3258481619492929536;
	shr.s64 	%rd49, %rd48, 32;
	add.s64 	%rd50, %rd47, %rd49;
	shr.u64 	%rd51, %rd50, 63;
	add.s64 	%rd52, %rd50, %rd51;
	shl.b64 	%rd53, %rd52, 2;
	and.b64  	%rd54, %rd53, -8;
	mad.lo.s64 	%rd55, %rd45, 6, %rd54;
	add.s64 	%rd56, %rd55, 7;
	xor.b64  	%rd57, %rd37, %rd56;
	mad.lo.s64 	%rd58, %rd57, 154162606866625, 237430136524592;
	and.b64  	%rd101, %rd58, 281474976710655;
	mov.b32 	%r51, 0;
	mov.u32 	%r53, %r51;
$L__BB0_1:
	mad.lo.s64 	%rd59, %rd101, 25214903917, 11;
	shr.u64 	%rd60, %rd59, 44;
	cvt.u32.u64 	%r35, %rd60;
	and.b32  	%r3, %r35, 15;
	mad.lo.s64 	%rd61, %rd101, 8602081037417187945, 277363943098;
	shr.u64 	%rd62, %rd61, 44;
	cvt.u32.u64 	%r36, %rd62;
	and.b32  	%r4, %r36, 15;
	mad.lo.s64 	%rd4, %rd101, 2360119957213856949, 2389171320405252413;
	and.b64  	%rd5, %rd4, 281474976710655;
	shr.u64 	%rd63, %rd5, 17;
	mul.lo.s64 	%rd64, %rd63, 3;
	shr.u64 	%rd65, %rd64, 31;
	cvt.u32.u64 	%r37, %rd65;
	add.s32 	%r5, %r37, 4;
	setp.ne.s32 	%p1, %r3, 4;
	setp.ne.s32 	%p2, %r4, 0;
	or.pred  	%p3, %p1, %p2;
	setp.ne.s32 	%p4, %r5, 6;
	or.pred  	%p5, %p3, %p4;
	mov.u64 	%rd96, %rd5;
	@%p5 bra 	$L__BB0_3;
	mad.lo.s64 	%rd67, %rd4, 120681609298497, 14307911880080;
	and.b64  	%rd96, %rd67, 281474976710655;
	add.s32 	%r53, %r53, 1;
$L__BB0_3:
	setp.ne.s32 	%p6, %r3, 13;
	setp.ne.s32 	%p7, %r4, 14;
	or.pred  	%p8, %p6, %p7;
	setp.gt.u64 	%p9, %rd5, 93824992280575;
	or.pred  	%p10, %p8, %p9;
	@%p10 bra 	$L__BB0_5;
	mad.lo.s64 	%rd69, %rd96, 120681609298497, 14307911880080;
	and.b64  	%rd96, %rd69, 281474976710655;
	add.s32 	%r53, %r53, 1;
$L__BB0_5:
	setp.ne.s32 	%p11, %r3, 13;
	setp.ne.s32 	%p12, %r4, 3;
	or.pred  	%p13, %p11, %p12;
	setp.ne.s32 	%p14, %r5, 5;
	or.pred  	%p15, %p13, %p14;
	@%p15 bra 	$L__BB0_7;
	mad.lo.s64 	%rd70, %rd96, 120681609298497, 14307911880080;
	and.b64  	%rd96, %rd70, 281474976710655;
	add.s32 	%r53, %r53, 1;
$L__BB0_7:
	setp.ne.s32 	%p16, %r5, 6;
	setp.ne.s32 	%p17, %r3, 12;
	setp.ne.s32 	%p18, %r4, 11;
	or.pred  	%p19, %p17, %p18;
	or.pred  	%p20, %p19, %p16;
	@%p20 bra 	$L__BB0_9;
	mad.lo.s64 	%rd71, %rd96, 120681609298497, 14307911880080;
	and.b64  	%rd96, %rd71, 281474976710655;
	add.s32 	%r53, %r53, 1;
$L__BB0_9:
	setp.gt.u64 	%p21, %rd5, 93824992280575;
	setp.ne.s32 	%p22, %r3, 10;
	setp.ne.s32 	%p23, %r4, 2;
	or.pred  	%p24, %p22, %p23;
	or.pred  	%p25, %p24, %p21;
	@%p25 bra 	$L__BB0_11;
	mad.lo.s64 	%rd73, %rd96, 120681609298497, 14307911880080;
	and.b64  	%rd96, %rd73, 281474976710655;
	add.s32 	%r53, %r53, 1;
$L__BB0_11:
	mad.lo.s64 	%rd74, %rd96, 25214903917, 11;
	shr.u64 	%rd75, %rd74, 44;
	cvt.u32.u64 	%r42, %rd75;
	and.b32  	%r16, %r42, 15;
	mad.lo.s64 	%rd76, %rd96, 8602081037417187945, 277363943098;
	shr.u64 	%rd77, %rd76, 44;
	cvt.u32.u64 	%r43, %rd77;
	and.b32  	%r17, %r43, 15;
	mad.lo.s64 	%rd16, %rd96, 2360119957213856949, 2389171320405252413;
	and.b64  	%rd17, %rd16, 281474976710655;
	shr.u64 	%rd79, %rd17, 17;
	mul.lo.s64 	%rd80, %rd79, 3;
	shr.u64 	%rd81, %rd80, 31;
	cvt.u32.u64 	%r44, %rd81;
	add.s32 	%r18, %r44, 4;
	setp.ne.s32 	%p26, %r16, 4;
	setp.ne.s32 	%p27, %r17, 0;
	or.pred  	%p28, %p26, %p27;
	setp.ne.s32 	%p29, %r18, 6;
	or.pred  	%p30, %p28, %p29;
	mov.u64 	%rd101, %rd17;
	@%p30 bra 	$L__BB0_13;
	mad.lo.s64 	%rd83, %rd16, 120681609298497, 14307911880080;
	and.b64  	%rd101, %rd83, 281474976710655;
	add.s32 	%r53, %r53, 1;
$L__BB0_13:
	setp.ne.s32 	%p31, %r16, 13;
	setp.ne.s32 	%p32, %r17, 14;
	or.pred  	%p33, %p31, %p32;
	setp.gt.u64 	%p34, %rd17, 93824992280575;
	or.pred  	%p35, %p33, %p34;
	@%p35 bra 	$L__BB0_15;
	mad.lo.s64 	%rd85, %rd101, 120681609298497, 14307911880080;
	and.b64  	%rd101, %rd85, 281474976710655;
	add.s32 	%r53, %r53, 1;
$L__BB0_15:
	setp.ne.s32 	%p36, %r16, 13;
	setp.ne.s32 	%p37, %r17, 3;
	or.pred  	%p38, %p36, %p37;
	setp.ne.s32 	%p39, %r18, 5;
	or.pred  	%p40, %p38, %p39;
	@%p40 bra 	$L__BB0_17;
	mad.lo.s64 	%rd86, %rd101, 120681609298497, 14307911880080;
	and.b64  	%rd101, %rd86, 281474976710655;
	add.s32 	%r53, %r53, 1;
$L__BB0_17:
	setp.ne.s32 	%p41, %r18, 6;
	setp.ne.s32 	%p42, %r16, 12;
	setp.ne.s32 	%p43, %r17, 11;
	or.pred  	%p44, %p42, %p43;
	or.pred  	%p45, %p44, %p41;
	@%p45 bra 	$L__BB0_19;
	mad.lo.s64 	%rd87, %rd101, 120681609298497, 14307911880080;
	and.b64  	%rd101, %rd87, 281474976710655;
	add.s32 	%r53, %r53, 1;
$L__BB0_19:
	setp.gt.u64 	%p46, %rd17, 93824992280575;
	setp.ne.s32 	%p47, %r16, 10;
	setp.ne.s32 	%p48, %r17, 2;
	or.pred  	%p49, %p47, %p48;
	or.pred  	%p50, %p49, %p46;
	@%p50 bra 	$L__BB0_21;
	mad.lo.s64 	%rd89, %rd101, 120681609298497, 14307911880080;
	and.b64  	%rd101, %rd89, 281474976710655;
	add.s32 	%r53, %r53, 1;
$L__BB0_21:
	add.s32 	%r51, %r51, 2;
	setp.ne.s32 	%p51, %r51, 12;
	@%p51 bra 	$L__BB0_1;
	setp.ne.s32 	%p52, %r53, 5;
	@%p52 bra 	$L__BB0_24;
	add.u64 	%rd90, %SP, 0;
	add.u64 	%rd91, %SPL, 0;
	st.local.u64 	[%rd91], %rd1;
	mov.u64 	%rd92, $str;
	cvta.global.u64 	%rd93, %rd92;
	{ // callseq 0, 0
	.param .b64 param0;
	st.param.b64 	[param0], %rd93;
	.param .b64 param1;
	st.param.b64 	[param1], %rd90;
	.param .b32 retval0;
	call.uni (retval0), 
	vprintf, 
	(
	param0, 
	param1
	);
	ld.param.b32 	%r49, [retval0];
	} // callseq 0
$L__BB0_24:
	ret;

}


// ===== COMPILED SASS (sm_100) =====

	.target	sm_100

	.elftype	@"ET_EXEC"


//--------------------- .note.nv.tkinfo           --------------------------
	.section	.note.nv.tkinfo,"",@"SHT_NOTE"
	.sectionflags	@"SHF_NOTE_NV_TKINFO"
	.tkinfo
        /*0018*/ 	.word	0x00000002
        /*0030*/ 	.string	""
        /*0030*/ 	.string	"ptxas"
        /*0030*/ 	.string	"Cuda compilation tools, release 13.0, V13.0.88"
        /*0030*/ 	.string	"Build cuda_13.0.r13.0/compiler.36424714_0"
        /*0030*/ 	.string	"-arch sm_100 -m 64 "



//--------------------- .note.nv.cuinfo           --------------------------
	.section	.note.nv.cuinfo,"",@"SHT_NOTE"
	.sectionflags	@"SHF_NOTE_NV_CUINFO"
        /*0018*/ 	.short	0x0002
        /*001a*/ 	.short	0x0064
        /*001c*/ 	.short	0x0082
	.zero		2


//--------------------- .nv.info                  --------------------------
	.section	.nv.info,"",@"SHT_CUDA_INFO"
	.align	4


	//----- nvinfo : EIATTR_REGCOUNT
	.align		4
        /*0000*/ 	.byte	0x04, 0x2f
        /*0002*/ 	.short	(.L_2 - .L_1)
	.align		4
.L_1:
        /*0004*/ 	.word	index@(_Z7processPll)
        /*0008*/ 	.word	0x0000001a


	//----- nvinfo : EIATTR_FRAME_SIZE
	.align		4
.L_2:
        /*000c*/ 	.byte	0x04, 0x11
        /*000e*/ 	.short	(.L_4 - .L_3)
	.align		4
.L_3:
        /*0010*/ 	.word	index@(_Z7processPll)
        /*0014*/ 	.word	0x00000008


	//----- nvinfo : EIATTR_MIN_STACK_SIZE
	.align		4
.L_4:
        /*0018*/ 	.byte	0x04, 0x12
        /*001a*/ 	.short	(.L_6 - .L_5)
	.align		4
.L_5:
        /*001c*/ 	.word	index@(_Z7processPll)
        /*0020*/ 	.word	0x00000008
.L_6:


//--------------------- .nv.compat                --------------------------
	.section	.nv.compat,"",@"SHT_CUDA_COMPAT_INFO"
	.align	4
        /*0000*/ 	.byte	0x02, 0x09, 0x00, 0x00, 0x02, 0x02, 0x01, 0x00, 0x02, 0x05, 0x05, 0x00, 0x03, 0x07, 0x01, 0x01
        /*0010*/ 	.byte	0x02, 0x03, 0x00, 0x00, 0x02, 0x06, 0x01, 0x00, 0x04, 0x0b, 0x08, 0x00, 0x09, 0x00, 0x00, 0x00
        /*0020*/ 	.byte	0x00, 0x00, 0x00, 0x00


//--------------------- .nv.info._Z7processPll    --------------------------
	.section	.nv.info._Z7processPll,"",@"SHT_CUDA_INFO"
	.sectionflags	@""
	.align	4


	//----- nvinfo : EIATTR_CUDA_API_VERSION
	.align		4
        /*0000*/ 	.byte	0x04, 0x37
        /*0002*/ 	.short	(.L_8 - .L_7)
.L_7:
        /*0004*/ 	.word	0x00000082


	//----- nvinfo : EIATTR_KPARAM_INFO
	.align		4
.L_8:
        /*0008*/ 	.byte	0x04, 0x17
        /*000a*/ 	.short	(.L_10 - .L_9)
.L_9:
        /*000c*/ 	.word	0x00000000
        /*0010*/ 	.short	0x0001
        /*0012*/ 	.short	0x0008
        /*0014*/ 	.byte	0x00, 0xf0, 0x21, 0x00


	//----- nvinfo : EIATTR_KPARAM_INFO
	.align		4
.L_10:
        /*0018*/ 	.byte	0x04, 0x17
        /*001a*/ 	.short	(.L_12 - .L_11)
.L_11:
        /*001c*/ 	.word	0x00000000
        /*0020*/ 	.short	0x0000
        /*0022*/ 	.short	0x0000
        /*0024*/ 	.byte	0x00, 0xf5, 0x21, 0x00


	//----- nvinfo : EIATTR_SPARSE_MMA_MASK
	.align		4
.L_12:
        /*0028*/ 	.byte	0x03, 0x50
        /*002a*/ 	.short	0x0000


	//----- nvinfo : EIATTR_MAXREG_COUNT
	.align		4
        /*002c*/ 	.byte	0x03, 0x1b
        /*002e*/ 	.short	0x00ff


	//----- nvinfo : EIATTR_EXTERNS
	.align		4
        /*0030*/ 	.byte	0x04, 0x0f
        /*0032*/ 	.short	(.L_14 - .L_13)


	//   ....[0]....
	.align		4
.L_13:
        /*0034*/ 	.word	index@(vprintf)


	//----- nvinfo : EIATTR_MERCURY_ISA_VERSION
	.align		4
.L_14:
        /*0038*/ 	.byte	0x03, 0x5f
        /*003a*/ 	.short	0x0101


	//----- nvinfo : EIATTR_VRC_CTA_INIT_COUNT
	.align		4
        /*003c*/ 	.byte	0x02, 0x4a
	.zero		1
	.zero		1


	//----- nvinfo : EIATTR_SYSCALL_OFFSETS
	.align		4
        /*0040*/ 	.byte	0x04, 0x46
        /*0042*/ 	.short	(.L_16 - .L_15)


	//   ....[0]....
.L_15:
        /*0044*/ 	.word	0x00001060


	//----- nvinfo : EIATTR_EXIT_INSTR_OFFSETS
	.align		4
.L_16:
        /*0048*/ 	.byte	0x04, 0x1c
        /*004a*/ 	.short	(.L_18 - .L_17)


	//   ....[0]....
.L_17:
        /*004c*/ 	.word	0x00000fe0


	//   ....[1]....
        /*0050*/ 	.word	0x00001070


	//----- nvinfo : EIATTR_CRS_STACK_SIZE
	.align		4
.L_18:
        /*0054*/ 	.byte	0x04, 0x1e
        /*0056*/ 	.short	(.L_20 - .L_19)
.L_19:
        /*0058*/ 	.word	0x00000000


	//----- nvinfo : EIATTR_CBANK_PARAM_SIZE
	.align		4
.L_20:
        /*005c*/ 	.byte	0x03, 0x19
        /*005e*/ 	.short	0x0010


	//----- nvinfo : EIATTR_PARAM_CBANK
	.align		4
        /*0060*/ 	.byte	0x04, 0x0a
        /*0062*/ 	.short	(.L_22 - .L_21)
	.align		4
.L_21:
        /*0064*/ 	.word	index@(.nv.constant0._Z7processPll)
        /*0068*/ 	.short	0x0380
        /*006a*/ 	.short	0x0010


	//----- nvinfo : EIATTR_SW_WAR
	.align		4
.L_22:
        /*006c*/ 	.byte	0x04, 0x36
        /*006e*/ 	.short	(.L_24 - .L_23)
.L_23:
        /*0070*/ 	.word	0x00000008
.L_24:


//--------------------- .nv.callgraph             --------------------------
	.section	.nv.callgraph,"",@"SHT_CUDA_CALLGRAPH"
	.align	4
	.sectionentsize	8
	.align		4
        /*0000*/ 	.word	0x00000000
	.align		4
        /*0004*/ 	.word	0xffffffff
	.align		4
        /*0008*/ 	.word	index@(_Z7processPll)
	.align		4
        /*000c*/ 	.word	index@(vprintf)
	.align		4
        /*0010*/ 	.word	0x00000000
	.align		4
        /*0014*/ 	.word	0xfffffffe
	.align		4
        /*0018*/ 	.word	0x00000000
	.align		4
        /*001c*/ 	.word	0xfffffffd
	.align		4
        /*0020*/ 	.word	0x00000000
	.align		4
        /*0024*/ 	.word	0xfffffffc


//--------------------- .nv.constant4             --------------------------
	.section	.nv.constant4,"a",@progbits
	.align	8
	.align		8
.nv.constant4:
        /*0000*/ 	.dword	vprintf
	.align		8
        /*0008*/ 	.dword	$str


//--------------------- .text._Z7processPll       --------------------------
	.section	.text._Z7processPll,"ax",@progbits
	.align	128
        .global         _Z7processPll
        .type           _Z7processPll,@function
        .size           _Z7processPll,(.L_x_3 - _Z7processPll)
        .other          _Z7processPll,@"STO_CUDA_ENTRY STV_DEFAULT"
_Z7processPll:
.text._Z7processPll:
[----:B------:R-:W0:Y:S01]  /*0000*/  LDC R1, c[0x0][0x37c] ;  /* 0x0000df00ff017b82 */ /* 0x000e220000000800 */
[----:B------:R-:W1:Y:S07]  /*0010*/  S2R R3, SR_TID.X ;  /* 0x0000000000037919 */ /* 0x000e6e0000002100 */
[----:B------:R-:W2:Y:S01]  /*0020*/  S2UR UR4, SR_CTAID.X ;  /* 0x00000000000479c3 */ /* 0x000ea20000002500 */
[----:B------:R-:W3:Y:S01]  /*0030*/  LDCU UR8, c[0x0][0x2fc] ;  /* 0x00005f80ff0877ac */ /* 0x000ee20008000800 */
[----:B0-----:R-:W-:Y:S01]  /*0040*/  VIADD R1, R1, 0xfffffff8 ;  /* 0xfffffff801017836 */ /* 0x001fe20000000000 */
[----:B------:R-:W2:Y:S05]  /*0050*/  LDCU UR5, c[0x0][0x360] ;  /* 0x00006c00ff0577ac */ /* 0x000eaa0008000800 */
[----:B------:R-:W1:Y:S01]  /*0060*/  LDC.64 R4, c[0x0][0x388] ;  /* 0x0000e200ff047b82 */ /* 0x000e620000000a00 */
[----:B------:R-:W0:Y:S07]  /*0070*/  LDCU.64 UR6, c[0x0][0x358] ;  /* 0x00006b00ff0677ac */ /* 0x000e2e0008000a00 */
[----:B------:R-:W4:Y:S01]  /*0080*/  LDC.64 R6, c[0x0][0x380] ;  /* 0x0000e000ff067b82 */ /* 0x000f220000000a00 */
[----:B--2---:R-:W-:-:S06]  /*0090*/  UIMAD UR4, UR4, UR5, URZ ;  /* 0x00000005040472a4 */ /* 0x004fcc000f8e02ff */
[----:B-1----:R-:W-:-:S04]  /*00a0*/  IADD3 R3, P0, P1, R4, UR4, R3 ;  /* 0x0000000404037c10 */ /* 0x002fc8000f91e003 */
[----:B------:R-:W-:Y:S02]  /*00b0*/  IADD3.X R0, PT, PT, RZ, R5, RZ, P0, P1 ;  /* 0x00000005ff007210 */ /* 0x000fe400007e24ff */
[----:B----4-:R-:W-:-:S04]  /*00c0*/  LEA R2, P0, R3, R6, 0x3 ;  /* 0x0000000603027211 */ /* 0x010fc800078018ff */
[----:B------:R-:W-:-:S06]  /*00d0*/  LEA.HI.X R3, R3, R7, R0, 0x3, P0 ;  /* 0x0000000703037211 */ /* 0x000fcc00000f1c00 */
[----:B0-----:R-:W2:Y:S01]  /*00e0*/  LDG.E.64 R2, desc[UR6][R2.64] ;  /* 0x0000000602027981 */ /* 0x001ea2000c1e1b00 */
[----:B------:R-:W-:Y:S02]  /*00f0*/  HFMA2 R7, -RZ, RZ, 3.814697265625e-06, -0.00101947784423828125 ;  /* 0x0040942dff077431 */ /* 0x000fe400000001ff */
[----:B------:R-:W-:Y:S01]  /*0100*/  IMAD.MOV.U32 R6, RZ, RZ, -0x19460000 ;  /* 0xe6ba0000ff067424 */ /* 0x000fe200078e00ff */
[----:B------:R-:W-:Y:S01]  /*0110*/  MOV R8, 0xcd040000 ;  /* 0xcd04000000087802 */ /* 0x000fe20000000f00 */
[----:B------:R-:W-:Y:S01]  /*0120*/  IMAD.MOV.U32 R4, RZ, RZ, 0xb0000 ;  /* 0x000b0000ff047424 */ /* 0x000fe200078e00ff */
[----:B------:R-:W0:Y:S01]  /*0130*/  LDCU UR4, c[0x0][0x2f8] ;  /* 0x00005f00ff0477ac */ /* 0x000e220008000800 */
[----:B------:R-:W-:Y:S02]  /*0140*/  IMAD.MOV.U32 R5, RZ, RZ, 0x0 ;  /* 0x00000000ff057424 */ /* 0x000fe400078e00ff */
[----:B------:R-:W-:Y:S02]  /*0150*/  IMAD.MOV.U32 R9, RZ, RZ, 0x2d3873c4 ;  /* 0x2d3873c4ff097424 */ /* 0x000fe400078e00ff */
[----:B------:R-:W-:Y:S01]  /*0160*/  IMAD.MOV.U32 R19, RZ, RZ, RZ ;  /* 0x000000ffff137224 */ /* 0x000fe200078e00ff */
[----:B--2---:R-:W-:-:S02]  /*0170*/  LOP3.LUT R11, R2, 0xdeece66d, RZ, 0x3c, !PT ;  /* 0xdeece66d020b7812 */ /* 0x004fc400078e3cff */
[----:B------:R-:W-:-:S03]  /*0180*/  LOP3.LUT R0, R3, 0x5, RZ, 0x3c, !PT ;  /* 0x0000000503007812 */ /* 0x000fc600078e3cff */
[----:B------:R-:W-:-:S04]  /*0190*/  IMAD.HI.U32 R10, R11, 0xa690000, R6 ;  /* 0x0a6900000b0a7827 */ /* 0x000fc800078e0006 */
[----:B------:R-:W-:Y:S02]  /*01a0*/  HFMA2 R7, -RZ, RZ, 0.00020313262939453125, 68.875 ;  /* 0x0aa8544eff077431 */ /* 0x000fe400000001ff */
[C---:B------:R-:W-:Y:S02]  /*01b0*/  IMAD R14, R0.reuse, 0x5f110000, RZ ;  /* 0x5f110000000e7824 */ /* 0x040fe400078e02ff */
[----:B------:R-:W-:Y:S02]  /*01c0*/  IMAD R12, R0, 0xa690000, RZ ;  /* 0x0a690000000c7824 */ /* 0x000fe400078e02ff */
[----:B------:R-:W-:Y:S02]  /*01d0*/  IMAD.MOV.U32 R6, RZ, RZ, 0x593d0000 ;  /* 0x593d0000ff067424 */ /* 0x000fe400078e00ff */
[----:B------:R-:W-:-:S04]  /*01e0*/  IMAD.HI.U32 R13, R11, -0x19930000, R4 ;  /* 0xe66d00000b0d7827 */ /* 0x000fc800078e0004 */
[----:B------:R-:W-:-:S04]  /*01f0*/  IMAD.HI.U32 R4, R11, 0x5f110000, R8 ;  /* 0x5f1100000b047827 */ /* 0x000fc800078e0008 */
[C---:B------:R-:W-:Y:S02]  /*0200*/  IMAD R9, R11.reuse, 0x32eb772c, R14 ;  /* 0x32eb772c0b097824 */ /* 0x040fe400078e020e */
[C---:B------:R-:W-:Y:S02]  /*0210*/  IMAD R5, R11.reuse, -0x44df4ba0, R12 ;  /* 0xbb20b4600b057824 */ /* 0x040fe400078e020c */
[----:B------:R-:W-:-:S04]  /*0220*/  IMAD.HI.U32 R8, R11, -0x3b4b0000, R6 ;  /* 0xc4b500000b087827 */ /* 0x000fc800078e0006 */
[C---:B------:R-:W-:Y:S02]  /*0230*/  IMAD R6, R0.reuse, -0x19930000, RZ ;  /* 0xe66d000000067824 */ /* 0x040fe400078e02ff */
[----:B------:R-:W-:Y:S02]  /*0240*/  IMAD R0, R0, -0x3b4b0000, RZ ;  /* 0xc4b5000000007824 */ /* 0x000fe400078e02ff */
[----:B------:R-:W-:Y:S02]  /*0250*/  IMAD.IADD R4, R4, 0x1, R9 ;  /* 0x0000000104047824 */ /* 0x000fe400078e0209 */
[----:B------:R-:W-:Y:S02]  /*0260*/  IMAD.IADD R7, R10, 0x1, R5 ;  /* 0x000000010a077824 */ /* 0x000fe400078e0205 */
[C---:B------:R-:W-:Y:S01]  /*0270*/  IMAD R6, R11.reuse, 0x5deec, R6 ;  /* 0x0005deec0b067824 */ /* 0x040fe200078e0206 */
[----:B------:R-:W-:Y:S01]  /*0280*/  SHF.R.S32.HI R5, RZ, 0x1f, R4 ;  /* 0x0000001fff057819 */ /* 0x000fe20000011404 */
[----:B------:R-:W-:Y:S01]  /*0290*/  IMAD R11, R11, -0x2b6742f6, R0 ;  /* 0xd498bd0a0b0b7824 */ /* 0x000fe200078e0200 */
[----:B------:R-:W-:-:S02]  /*02a0*/  SHF.R.S32.HI R0, RZ, 0x1f, R7 ;  /* 0x0000001fff007819 */ /* 0x000fc40000011407 */
[----:B------:R-:W-:Y:S02]  /*02b0*/  IADD3 R4, P1, PT, RZ, R4, RZ ;  /* 0x00000004ff047210 */ /* 0x000fe40007f3e0ff */
[----:B------:R-:W-:Y:S02]  /*02c0*/  IADD3 R7, P0, PT, RZ, R7, RZ ;  /* 0x00000007ff077210 */ /* 0x000fe40007f1e0ff */
[----:B------:R-:W-:Y:S02]  /*02d0*/  IADD3.X R5, PT, PT, R5, R8, R11, P1, !PT ;  /* 0x0000000805057210 */ /* 0x000fe40000ffe40b */
[----:B------:R-:W-:Y:S02]  /*02e0*/  IADD3.X R0, PT, PT, R0, R13, R6, P0, !PT ;  /* 0x0000000d00007210 */ /* 0x000fe400007fe406 */
[----:B------:R-:W-:Y:S02]  /*02f0*/  LEA.HI R4, P1, R5, R4, RZ, 0x1 ;  /* 0x0000000405047211 */ /* 0x000fe400078308ff */
[----:B------:R-:W-:-:S02]  /*0300*/  LEA.HI R7, P0, R0, R7, RZ, 0x1 ;  /* 0x0000000700077211 */ /* 0x000fc400078108ff */
[----:B------:R-:W-:Y:S01]  /*0310*/  IADD3.X R5, PT, PT, RZ, R5, RZ, P1, !PT ;  /* 0x00000005ff057210 */ /* 0x000fe20000ffe4ff */
[C---:B------:R-:W-:Y:S02]  /*0320*/  IMAD.SHL.U32 R6, R4.reuse, 0x4, RZ ;  /* 0x0000000404067824 */ /* 0x040fe400078e00ff */
[----:B------:R-:W-:Y:S01]  /*0330*/  IMAD.X R0, RZ, RZ, R0, P0 ;  /* 0x000000ffff007224 */ /* 0x000fe200000e0600 */
[----:B------:R-:W-:Y:S02]  /*0340*/  SHF.L.U64.HI R5, R4, 0x2, R5 ;  /* 0x0000000204057819 */ /* 0x000fe40000010205 */
[----:B------:R-:W-:Y:S02]  /*0350*/  LOP3.LUT R4, R6, 0xfffffff8, RZ, 0xc0, !PT ;  /* 0xfffffff806047812 */ /* 0x000fe400078ec0ff */
[--C-:B------:R-:W-:Y:S02]  /*0360*/  SHF.R.U64 R7, R7, 0x1, R0.reuse ;  /* 0x0000000107077819 */ /* 0x100fe40000001200 */
[----:B------:R-:W-:-:S03]  /*0370*/  SHF.R.U32.HI R0, RZ, 0x1, R0 ;  /* 0x00000001ff007819 */ /* 0x000fc60000011600 */
[----:B------:R-:W-:-:S04]  /*0380*/  IMAD.WIDE.U32 R4, R7, 0x6, R4 ;  /* 0x0000000607047825 */ /* 0x000fc800078e0004 */
[----:B------:R-:W-:Y:S01]  /*0390*/  IMAD R9, R0, 0x6, RZ ;  /* 0x0000000600097824 */ /* 0x000fe200078e02ff */
[----:B------:R-:W-:Y:S01]  /*03a0*/  IADD3 R7, P0, PT, R4, 0x7, RZ ;  /* 0x0000000704077810 */ /* 0x000fe20007f1e0ff */
[----:B------:R-:W-:-:S03]  /*03b0*/  IMAD.MOV.U32 R4, RZ, RZ, 0x2f24f30 ;  /* 0x02f24f30ff047424 */ /* 0x000fc600078e00ff */
[----:B------:R-:W-:Y:S02]  /*03c0*/  IADD3.X R5, PT, PT, R5, R9, RZ, P0, !PT ;  /* 0x0000000905057210 */ /* 0x000fe400007fe4ff */
[----:B------:R-:W-:Y:S02]  /*03d0*/  LOP3.LUT R7, R7, 0xdeece66d, R2, 0x96, !PT ;  /* 0xdeece66d07077812 */ /* 0x000fe400078e9602 */
[----:B------:R-:W-:Y:S01]  /*03e0*/  LOP3.LUT R0, R5, 0x5, R3, 0x96, !PT ;  /* 0x0000000505007812 */ /* 0x000fe200078e9603 */
[----:B------:R-:W-:Y:S01]  /*03f0*/  IMAD.MOV.U32 R5, RZ, RZ, 0xd7f1 ;  /* 0x0000d7f1ff057424 */ /* 0x000fe200078e00ff */
[----:B0-----:R-:W-:Y:S01]  /*0400*/  IADD3 R6, P0, PT, R1, UR4, RZ ;  /* 0x0000000401067c10 */ /* 0x001fe2000ff1e0ff */
[----:B------:R-:W-:Y:S02]  /*0410*/  UMOV UR4, URZ ;  /* 0x000000ff00047c82 */ /* 0x000fe40008000000 */
[----:B------:R-:W-:Y:S02]  /*0420*/  IMAD R0, R0, -0x38947f3f, RZ ;  /* 0xc76b80c100007824 */ /* 0x000fe400078e02ff */
[----:B------:R-:W-:-:S04]  /*0430*/  IMAD.WIDE.U32 R4, R7, -0x38947f3f, R4 ;  /* 0xc76b80c107047825 */ /* 0x000fc800078e0004 */
[----:B------:R-:W-:Y:S02]  /*0440*/  IMAD R7, R7, 0x8c35, R0 ;  /* 0x00008c3507077824 */ /* 0x000fe400078e0200 */
[----:B------:R-:W-:-:S03]  /*0450*/  IMAD.MOV.U32 R15, RZ, RZ, R4 ;  /* 0x000000ffff0f7224 */ /* 0x000fc600078e0004 */
[----:B------:R-:W-:Y:S02]  /*0460*/  IADD3 R0, PT, PT, R5, R7, RZ ;  /* 0x0000000705007210 */ /* 0x000fe40007ffe0ff */
[----:B---3--:R-:W-:Y:S02]  /*0470*/  IADD3.X R7, PT, PT, RZ, UR8, RZ, P0, !PT ;  /* 0x00000008ff077c10 */ /* 0x008fe400087fe4ff */
[----:B------:R-:W-:-:S07]  /*0480*/  LOP3.LUT R0, R0, 0xffff, RZ, 0xc0, !PT ;  /* 0x0000ffff00007812 */ /* 0x000fce00078ec0ff */
.L_x_0:
[----:B------:R-:W-:Y:S01]  /*0490*/  IMAD R4, R0, -0x42f53b4b, RZ ;  /* 0xbd0ac4b500047824 */ /* 0x000fe200078e02ff */
[----:B------:R-:W-:Y:S01]  /*04a0*/  MOV R8, 0x942de6ba ;  /* 0x942de6ba00087802 */ /* 0x000fe20000000f00 */
[----:B------:R-:W-:Y:S01]  /*04b0*/  IMAD.MOV.U32 R10, RZ, RZ, 0x544e593d ;  /* 0x544e593dff0a7424 */ /* 0x000fe200078e00ff */
[----:B------:R-:W-:Y:S01]  /*04c0*/  UIADD3 UR4, UPT, UPT, UR4, 0x2, URZ ;  /* 0x0000000204047890 */ /* 0x000fe2000fffe0ff */
[----:B------:R-:W-:Y:S02]  /*04d0*/  IMAD.MOV.U32 R11, RZ, RZ, 0x21280aa8 ;  /* 0x21280aa8ff0b7424 */ /* 0x000fe400078e00ff */
[C---:B------:R-:W-:Y:S01]  /*04e0*/  IMAD R17, R15.reuse, 0x20c0d498, R4 ;  /* 0x20c0d4980f117824 */ /* 0x040fe200078e0204 */
[----:B------:R-:W-:Y:S01]  /*04f0*/  UISETP.NE.AND UP0, UPT, UR4, 0xc, UPT ;  /* 0x0000000c0400788c */ /* 0x000fe2000bf05270 */
[----:B------:R-:W-:-:S04]  /*0500*/  IMAD.WIDE.U32 R12, R15, -0x42f53b4b, R10 ;  /* 0xbd0ac4b50f0c7825 */ /* 0x000fc800078e000a */
[C---:B------:R-:W-:Y:S01]  /*0510*/  IMAD R14, R0.reuse, -0x21131993, RZ ;  /* 0xdeece66d000e7824 */ /* 0x040fe200078e02ff */
[----:B------:R-:W-:Y:S01]  /*0520*/  IADD3 R17, PT, PT, R13, R17, RZ ;  /* 0x000000110d117210 */ /* 0x000fe20007ffe0ff */
[----:B------:R-:W-:Y:S02]  /*0530*/  IMAD R0, R0, -0x4b9ff597, RZ ;  /* 0xb4600a6900007824 */ /* 0x000fe400078e02ff */
[----:B------:R-:W-:Y:S01]  /*0540*/  IMAD.MOV.U32 R4, RZ, RZ, 0xb ;  /* 0x0000000bff047424 */ /* 0x000fe200078e00ff */
[----:B------:R-:W-:Y:S01]  /*0550*/  LOP3.LUT R13, R17, 0xffff, RZ, 0xc0, !PT ;  /* 0x0000ffff110d7812 */ /* 0x000fe200078ec0ff */
[----:B------:R-:W-:Y:S02]  /*0560*/  IMAD.MOV.U32 R5, RZ, RZ, 0x0 ;  /* 0x00000000ff057424 */ /* 0x000fe400078e00ff */
[----:B------:R-:W-:Y:S02]  /*0570*/  IMAD.MOV.U32 R9, RZ, RZ, 0x40 ;  /* 0x00000040ff097424 */ /* 0x000fe400078e00ff */
[C---:B------:R-:W-:Y:S01]  /*0580*/  IMAD R21, R15.reuse, 0x5, R14 ;  /* 0x000000050f157824 */ /* 0x040fe200078e020e */
[--C-:B------:R-:W-:Y:S01]  /*0590*/  SHF.R.U64 R14, R12, 0x11, R13.reuse ;  /* 0x000000110c0e7819 */ /* 0x100fe2000000120d */
[C---:B------:R-:W-:Y:S01]  /*05a0*/  IMAD R23, R15.reuse, 0x7760bb20, R0 ;  /* 0x7760bb200f177824 */ /* 0x040fe200078e0200 */
[----:B------:R-:W-:Y:S01]  /*05b0*/  SHF.R.U32.HI R0, RZ, 0x11, R13 ;  /* 0x00000011ff007819 */ /* 0x000fe2000001160d */
[----:B------:R-:W-:-:S04]  /*05c0*/  IMAD.HI.U32 R18, R15, -0x21131993, R4 ;  /* 0xdeece66d0f127827 */ /* 0x000fc800078e0004 */
[----:B------:R-:W-:-:S04]  /*05d0*/  IMAD.HI.U32 R16, R15, -0x4b9ff597, R8 ;  /* 0xb4600a690f107827 */ /* 0x000fc800078e0008 */
[----:B------:R-:W-:Y:S01]  /*05e0*/  IMAD.IADD R18, R18, 0x1, R21 ;  /* 0x0000000112127824 */ /* 0x000fe200078e0215 */
[----:B------:R-:W-:Y:S01]  /*05f0*/  IADD3 R16, PT, PT, R16, R23, RZ ;  /* 0x0000001710107210 */ /* 0x000fe20007ffe0ff */
[----:B------:R-:W-:Y:S02]  /*0600*/  IMAD R21, R0, 0x3, RZ ;  /* 0x0000000300157824 */ /* 0x000fe400078e02ff */
[----:B------:R-:W-:Y:S01]  /*0610*/  IMAD.WIDE.U32 R14, R14, 0x3, RZ ;  /* 0x000000030e0e7825 */ /* 0x000fe200078e00ff */
[----:B------:R-:W-:Y:S02]  /*0620*/  SHF.R.U32.HI R0, RZ, 0xc, R18 ;  /* 0x0000000cff007819 */ /* 0x000fe40000011612 */
[----:B------:R-:W-:Y:S01]  /*0630*/  SHF.R.U32.HI R16, RZ, 0xc, R16 ;  /* 0x0000000cff107819 */ /* 0x000fe20000011610 */
[----:B------:R-:W-:Y:S01]  /*0640*/  IMAD.IADD R15, R15, 0x1, R21 ;  /* 0x000000010f0f7824 */ /* 0x000fe200078e0215 */
[----:B------:R-:W-:Y:S02]  /*0650*/  LOP3.LUT R0, R0, 0xf, RZ, 0xc0, !PT ;  /* 0x0000000f00007812 */ /* 0x000fe400078ec0ff */
[----:B------:R-:W-:-:S02]  /*0660*/  LOP3.LUT P0, R16, R16, 0xf, RZ, 0xc0, !PT ;  /* 0x0000000f10107812 */ /* 0x000fc4000780c0ff */
[----:B------:R-:W-:Y:S02]  /*0670*/  SHF.R.U64 R18, R14, 0x1f, R15 ;  /* 0x0000001f0e127819 */ /* 0x000fe4000000120f */
[----:B------:R-:W-:Y:S02]  /*0680*/  ISETP.NE.OR P0, PT, R0, 0x4, P0 ;  /* 0x000000040000780c */ /* 0x000fe40000705670 */
[----:B------:R-:W-:Y:S02]  /*0690*/  IADD3 R18, PT, PT, R18, 0x4, RZ ;  /* 0x0000000412127810 */ /* 0x000fe40007ffe0ff */
[----:B------:R-:W-:Y:S02]  /*06a0*/  ISETP.NE.AND P1, PT, R16, 0xe, PT ;  /* 0x0000000e1000780c */ /* 0x000fe40003f25270 */
[----:B------:R-:W-:Y:S02]  /*06b0*/  ISETP.NE.OR P4, PT, R18, 0x6, P0 ;  /* 0x000000061200780c */ /* 0x000fe40000785670 */
[----:B------:R-:W-:-:S02]  /*06c0*/  ISETP.GT.U32.AND P0, PT, R12, 0x5555ffff, PT ;  /* 0x5555ffff0c00780c */ /* 0x000fc40003f04070 */
[----:B------:R-:W-:Y:S02]  /*06d0*/  ISETP.NE.OR P1, PT, R0, 0xd, P1 ;  /* 0x0000000d0000780c */ /* 0x000fe40000f25670 */
[C---:B------:R-:W-:Y:S02]  /*06e0*/  ISETP.NE.AND P3, PT, R16.reuse, 0x2, PT ;  /* 0x000000021000780c */ /* 0x040fe40003f65270 */
[----:B------:R-:W-:Y:S02]  /*06f0*/  ISETP.GT.U32.OR.EX P5, PT, R13, 0x5555, P1, P0 ;  /* 0x000055550d00780c */ /* 0x000fe40000fa4500 */
[----:B------:R-:W-:Y:S02]  /*0700*/  ISETP.NE.AND P1, PT, R16, 0x3, PT ;  /* 0x000000031000780c */ /* 0x000fe40003f25270 */
[C---:B------:R-:W-:Y:S01]  /*0710*/  ISETP.NE.OR P3, PT, R0.reuse, 0xa, P3 ;  /* 0x0000000a0000780c */ /* 0x040fe20001f65670 */
[----:B------:R-:W-:Y:S01]  /*0720*/  @!P4 IMAD R17, R17, 0x60740241, RZ ;  /* 0x607402411111c824 */ /* 0x000fe200078e02ff */
[----:B------:R-:W-:Y:S01]  /*0730*/  @!P4 MOV R15, 0xd03 ;  /* 0x00000d03000fc802 */ /* 0x000fe20000000f00 */
[----:B------:R-:W-:Y:S01]  /*0740*/  @!P4 IMAD.MOV.U32 R14, RZ, RZ, 0x52014d90 ;  /* 0x52014d90ff0ec424 */ /* 0x000fe200078e00ff */
[----:B------:R-:W-:Y:S01]  /*0750*/  ISETP.NE.OR P1, PT, R0, 0xd, P1 ;  /* 0x0000000d0000780c */ /* 0x000fe20000f25670 */
[C---:B------:R-:W-:Y:S01]  /*0760*/  @!P4 IMAD R21, R12.reuse, 0x6dc2, R17 ;  /* 0x00006dc20c15c824 */ /* 0x040fe200078e0211 */
[----:B------:R-:W-:Y:S01]  /*0770*/  ISETP.GT.U32.OR.EX P0, PT, R13, 0x5555, P3, P0 ;  /* 0x000055550d00780c */ /* 0x000fe20001f04500 */
[----:B------:R-:W-:Y:S01]  /*0780*/  @!P4 IMAD.WIDE.U32 R14, R12, 0x60740241, R14 ;  /* 0x607402410c0ec825 */ /* 0x000fe200078e000e */
[----:B------:R-:W-:-:S02]  /*0790*/  ISETP.NE.OR P2, PT, R18, 0x5, P1 ;  /* 0x000000051200780c */ /* 0x000fc40000f45670 */
[----:B------:R-:W-:Y:S01]  /*07a0*/  ISETP.NE.AND P1, PT, R16, 0xb, PT ;  /* 0x0000000b1000780c */ /* 0x000fe20003f25270 */
[----:B------:R-:W-:Y:S01]  /*07b0*/  IMAD.MOV.U32 R17, RZ, RZ, R13 ;  /* 0x000000ffff117224 */ /* 0x000fe200078e000d */
[----:B------:R-:W-:Y:S01]  /*07c0*/  @!P4 IADD3 R15, PT, PT, R15, R21, RZ ;  /* 0x000000150f0fc210 */ /* 0x000fe20007ffe0ff */
[----:B------:R-:W-:Y:S01]  /*07d0*/  @!P4 IMAD.MOV.U32 R12, RZ, RZ, R14 ;  /* 0x000000ffff0cc224 */ /* 0x000fe200078e000e */
[----:B------:R-:W-:Y:S01]  /*07e0*/  @!P5 MOV R14, 0x52014d90 ;  /* 0x52014d90000ed802 */ /* 0x000fe20000000f00 */
[----:B------:R-:W-:Y:S01]  /*07f0*/  @!P4 VIADD R19, R19, 0x1 ;  /* 0x000000011313c836 */ /* 0x000fe20000000000 */
[----:B------:R-:W-:Y:S01]  /*0800*/  @!P4 LOP3.LUT R17, R15, 0xffff, RZ, 0xc0, !PT ;  /* 0x0000ffff0f11c812 */ /* 0x000fe200078ec0ff */
[----:B------:R-:W-:Y:S01]  /*0810*/  @!P5 IMAD.MOV.U32 R15, RZ, RZ, 0xd03 ;  /* 0x00000d03ff0fd424 */ /* 0x000fe200078e00ff */
[----:B------:R-:W-:Y:S01]  /*0820*/  ISETP.NE.OR P1, PT, R0, 0xc, P1 ;  /* 0x0000000c0000780c */ /* 0x000fe20000f25670 */
[----:B------:R-:W-:Y:S02]  /*0830*/  @!P0 IMAD.MOV.U32 R20, RZ, RZ, 0x52014d90 ;  /* 0x52014d90ff148424 */ /* 0x000fe400078e00ff */
[----:B------:R-:W-:Y:S01]  /*0840*/  @!P5 IMAD R21, R17, 0x60740241, RZ ;  /* 0x607402411115d824 */ /* 0x000fe200078e02ff */
[----:B------:R-:W-:Y:S01]  /*0850*/  ISETP.NE.OR P1, PT, R18, 0x6, P1 ;  /* 0x000000061200780c */ /* 0x000fe20000f25670 */
[----:B------:R-:W-:-:S04]  /*0860*/  @!P5 IMAD.WIDE.U32 R14, R12, 0x60740241, R14 ;  /* 0x607402410c0ed825 */ /* 0x000fc800078e000e */
[----:B------:R-:W-:Y:S02]  /*0870*/  @!P5 IMAD R21, R12, 0x6dc2, R21 ;  /* 0x00006dc20c15d824 */ /* 0x000fe400078e0215 */
[----:B------:R-:W-:Y:S01]  /*0880*/  @!P5 IMAD.MOV.U32 R12, RZ, RZ, R14 ;  /* 0x000000ffff0cd224 */ /* 0x000fe200078e000e */
[----:B------:R-:W-:Y:S01]  /*0890*/  @!P2 MOV R14, 0x52014d90 ;  /* 0x52014d90000ea802 */ /* 0x000fe20000000f00 */
[----:B------:R-:W-:Y:S01]  /*08a0*/  @!P5 VIADD R19, R19, 0x1 ;  /* 0x000000011313d836 */ /* 0x000fe20000000000 */
[----:B------:R-:W-:-:S04]  /*08b0*/  @!P5 IADD3 R15, PT, PT, R15, R21, RZ ;  /* 0x000000150f0fd210 */ /* 0x000fc80007ffe0ff */
[----:B------:R-:W-:Y:S01]  /*08c0*/  @!P5 LOP3.LUT R17, R15, 0xffff, RZ, 0xc0, !PT ;  /* 0x0000ffff0f11d812 */ /* 0x000fe200078ec0ff */
[----:B------:R-:W-:Y:S01]  /*08d0*/  @!P2 IMAD.MOV.U32 R15, RZ, RZ, 0xd03 ;  /* 0x00000d03ff0fa424 */ /* 0x000fe200078e00ff */
[----:B------:R-:W-:-:S03]  /*08e0*/  @!P2 IADD3 R19, PT, PT, R19, 0x1, RZ ;  /* 0x000000011313a810 */ /* 0x000fc60007ffe0ff */
[----:B------:R-:W-:Y:S01]  /*08f0*/  @!P2 IMAD R21, R17, 0x60740241, RZ ;  /* 0x607402411115a824 */ /* 0x000fe200078e02ff */
[----:B------:R-:W-:Y:S01]  /*0900*/  @!P1 IADD3 R19, PT, PT, R19, 0x1, RZ ;  /* 0x0000000113139810 */ /* 0x000fe20007ffe0ff */
[----:B------:R-:W-:-:S03]  /*0910*/  @!P2 IMAD.WIDE.U32 R14, R12, 0x60740241, R14 ;  /* 0x607402410c0ea825 */ /* 0x000fc600078e000e */
[----:B------:R-:W-:Y:S01]  /*0920*/  @!P0 IADD3 R19, PT, PT, R19, 0x1, RZ ;  /* 0x0000000113138810 */ /* 0x000fe20007ffe0ff */
[----:B------:R-:W-:Y:S02]  /*0930*/  @!P2 IMAD R21, R12, 0x6dc2, R21 ;  /* 0x00006dc20c15a824 */ /* 0x000fe400078e0215 */
[----:B------:R-:W-:Y:S01]  /*0940*/  @!P2 IMAD.MOV.U32 R12, RZ, RZ, R14 ;  /* 0x000000ffff0ca224 */ /* 0x000fe200078e000e */
[----:B------:R-:W-:Y:S02]  /*0950*/  @!P1 MOV R14, 0x52014d90 ;  /* 0x52014d90000e9802 */ /* 0x000fe40000000f00 */
[----:B------:R-:W-:Y:S01]  /*0960*/  @!P2 IADD3 R21, PT, PT, R15, R21, RZ ;  /* 0x000000150f15a210 */ /* 0x000fe20007ffe0ff */
[----:B------:R-:W-:-:S03]  /*0970*/  @!P1 IMAD.MOV.U32 R15, RZ, RZ, 0xd03 ;  /* 0x00000d03ff0f9424 */ /* 0x000fc600078e00ff */
[----:B------:R-:W-:Y:S01]  /*0980*/  @!P2 LOP3.LUT R17, R21, 0xffff, RZ, 0xc0, !PT ;  /* 0x0000ffff1511a812 */ /* 0x000fe200078ec0ff */
[----:B------:R-:W-:-:S04]  /*0990*/  @!P1 IMAD.WIDE.U32 R14, R12, 0x60740241, R14 ;  /* 0x607402410c0e9825 */ /* 0x000fc800078e000e */
[----:B------:R-:W-:-:S04]  /*09a0*/  @!P1 IMAD R21, R17, 0x60740241, RZ ;  /* 0x6074024111159824 */ /* 0x000fc800078e02ff */
[----:B------:R-:W-:Y:S02]  /*09b0*/  @!P1 IMAD R21, R12, 0x6dc2, R21 ;  /* 0x00006dc20c159824 */ /* 0x000fe400078e0215 */
[----:B------:R-:W-:-:S03]  /*09c0*/  @!P1 IMAD.MOV.U32 R12, RZ, RZ, R14 ;  /* 0x000000ffff0c9224 */ /* 0x000fc600078e000e */
[----:B------:R-:W-:-:S04]  /*09d0*/  @!P1 IADD3 R21, PT, PT, R15, R21, RZ ;  /* 0x000000150f159210 */ /* 0x000fc80007ffe0ff */
[----:B------:R-:W-:Y:S02]  /*09e0*/  @!P1 LOP3.LUT R17, R21, 0xffff, RZ, 0xc0, !PT ;  /* 0x0000ffff15119812 */ /* 0x000fe400078ec0ff */
[----:B------:R-:W-:-:S03]  /*09f0*/  @!P0 MOV R21, 0xd03 ;  /* 0x00000d0300158802 */ /* 0x000fc60000000f00 */
[----:B------:R-:W-:Y:S02]  /*0a00*/  @!P0 IMAD R13, R17, 0x60740241, RZ ;  /* 0x60740241110d8824 */ /* 0x000fe400078e02ff */
[----:B------:R-:W-:-:S04]  /*0a10*/  @!P0 IMAD.WIDE.U32 R20, R12, 0x60740241, R20 ;  /* 0x607402410c148825 */ /* 0x000fc800078e0014 */
[----:B------:R-:W-:Y:S02]  /*0a20*/  @!P0 IMAD R13, R12, 0x6dc2, R13 ;  /* 0x00006dc20c0d8824 */ /* 0x000fe400078e020d */
[----:B------:R-:W-:-:S03]  /*0a30*/  @!P0 IMAD.MOV.U32 R12, RZ, RZ, R20 ;  /* 0x000000ffff0c8224 */ /* 0x000fc600078e0014 */
[----:B------:R-:W-:Y:S01]  /*0a40*/  @!P0 IADD3 R13, PT, PT, R21, R13, RZ ;  /* 0x0000000d150d8210 */ /* 0x000fe20007ffe0ff */
[----:B------:R-:W-:-:S03]  /*0a50*/  IMAD.WIDE.U32 R10, R12, -0x42f53b4b, R10 ;  /* 0xbd0ac4b50c0a7825 */ /* 0x000fc600078e000a */
[----:B------:R-:W-:Y:S01]  /*0a60*/  @!P0 LOP3.LUT R17, R13, 0xffff, RZ, 0xc0, !PT ;  /* 0x0000ffff0d118812 */ /* 0x000fe200078ec0ff */
[----:B------:R-:W-:Y:S01]  /*0a70*/  IMAD.HI.U32 R14, R12, -0x4b9ff597, R8 ;  /* 0xb4600a690c0e7827 */ /* 0x000fe200078e0008 */
[----:B------:R-:W-:Y:S02]  /*0a80*/  ISETP.GT.U32.AND P4, PT, R10, 0x5555ffff, PT ;  /* 0x5555ffff0a00780c */ /* 0x000fe40003f84070 */
[----:B------:R-:W-:Y:S01]  /*0a90*/  MOV R15, R10 ;  /* 0x0000000a000f7202 */ /* 0x000fe20000000f00 */
[----:B------:R-:W-:-:S04]  /*0aa0*/  IMAD R13, R17, -0x42f53b4b, RZ ;  /* 0xbd0ac4b5110d7824 */ /* 0x000fc800078e02ff */
[----:B------:R-:W-:-:S05]  /*0ab0*/  IMAD R13, R12, 0x20c0d498, R13 ;  /* 0x20c0d4980c0d7824 */ /* 0x000fca00078e020d */
[----:B------:R-:W-:Y:S01]  /*0ac0*/  IADD3 R0, PT, PT, R11, R13, RZ ;  /* 0x0000000d0b007210 */ /* 0x000fe20007ffe0ff */
[----:B------:R-:W-:Y:S02]  /*0ad0*/  IMAD R13, R17, -0x21131993, RZ ;  /* 0xdeece66d110d7824 */ /* 0x000fe400078e02ff */
[----:B------:R-:W-:Y:S01]  /*0ae0*/  IMAD.HI.U32 R11, R12, -0x21131993, R4 ;  /* 0xdeece66d0c0b7827 */ /* 0x000fe200078e0004 */
[----:B------:R-:W-:-:S03]  /*0af0*/  LOP3.LUT R5, R0, 0xffff, RZ, 0xc0, !PT ;  /* 0x0000ffff00057812 */ /* 0x000fc600078ec0ff */
[----:B------:R-:W-:Y:S01]  /*0b00*/  IMAD R17, R17, -0x4b9ff597, RZ ;  /* 0xb4600a6911117824 */ /* 0x000fe200078e02ff */
[----:B------:R-:W-:Y:S01]  /*0b10*/  SHF.R.U32.HI R4, RZ, 0x11, R5 ;  /* 0x00000011ff047819 */ /* 0x000fe20000011605 */
[C---:B------:R-:W-:Y:S02]  /*0b20*/  IMAD R8, R12.reuse, 0x5, R13 ;  /* 0x000000050c087824 */ /* 0x040fe400078e020d */
[----:B------:R-:W-:Y:S01]  /*0b30*/  IMAD R17, R12, 0x7760bb20, R17 ;  /* 0x7760bb200c117824 */ /* 0x000fe200078e0211 */
[----:B------:R-:W-:Y:S01]  /*0b40*/  SHF.R.U64 R12, R10, 0x11, R5 ;  /* 0x000000110a0c7819 */ /* 0x000fe20000001205 */
[----:B------:R-:W-:Y:S02]  /*0b50*/  IMAD.IADD R9, R11, 0x1, R8 ;  /* 0x000000010b097824 */ /* 0x000fe400078e0208 */
[----:B------:R-:W-:Y:S01]  /*0b60*/  IMAD R11, R4, 0x3, RZ ;  /* 0x00000003040b7824 */ /* 0x000fe200078e02ff */
[----:B------:R-:W-:Y:S01]  /*0b70*/  IADD3 R8, PT, PT, R14, R17, RZ ;  /* 0x000000110e087210 */ /* 0x000fe20007ffe0ff */
[----:B------:R-:W-:Y:S01]  /*0b80*/  IMAD.WIDE.U32 R12, R12, 0x3, RZ ;  /* 0x000000030c0c7825 */ /* 0x000fe200078e00ff */
[----:B------:R-:W-:-:S02]  /*0b90*/  SHF.R.U32.HI R4, RZ, 0xc, R9 ;  /* 0x0000000cff047819 */ /* 0x000fc40000011609 */
[----:B------:R-:W-:Y:S01]  /*0ba0*/  SHF.R.U32.HI R8, RZ, 0xc, R8 ;  /* 0x0000000cff087819 */ /* 0x000fe20000011608 */
[----:B------:R-:W-:Y:S01]  /*0bb0*/  IMAD.IADD R9, R13, 0x1, R11 ;  /* 0x000000010d097824 */ /* 0x000fe200078e020b */
[----:B------:R-:W-:Y:S02]  /*0bc0*/  LOP3.LUT R4, R4, 0xf, RZ, 0xc0, !PT ;  /* 0x0000000f04047812 */ /* 0x000fe400078ec0ff */
[----:B------:R-:W-:Y:S02]  /*0bd0*/  LOP3.LUT P3, R8, R8, 0xf, RZ, 0xc0, !PT ;  /* 0x0000000f08087812 */ /* 0x000fe4000786c0ff */
[----:B------:R-:W-:Y:S02]  /*0be0*/  SHF.R.U64 R9, R12, 0x1f, R9 ;  /* 0x0000001f0c097819 */ /* 0x000fe40000001209 */
[----:B------:R-:W-:Y:S02]  /*0bf0*/  ISETP.NE.OR P3, PT, R4, 0x4, P3 ;  /* 0x000000040400780c */ /* 0x000fe40001f65670 */
[----:B------:R-:W-:-:S02]  /*0c00*/  IADD3 R9, PT, PT, R9, 0x4, RZ ;  /* 0x0000000409097810 */ /* 0x000fc40007ffe0ff */
[----:B------:R-:W-:Y:S02]  /*0c10*/  ISETP.NE.AND P6, PT, R8, 0xe, PT ;  /* 0x0000000e0800780c */ /* 0x000fe40003fc5270 */
[----:B------:R-:W-:Y:S02]  /*0c20*/  ISETP.NE.OR P3, PT, R9, 0x6, P3 ;  /* 0x000000060900780c */ /* 0x000fe40001f65670 */
[----:B------:R-:W-:Y:S02]  /*0c30*/  ISETP.NE.OR P6, PT, R4, 0xd, P6 ;  /* 0x0000000d0400780c */ /* 0x000fe400037c5670 */
[----:B------:R-:W-:Y:S02]  /*0c40*/  ISETP.NE.AND P5, PT, R8, 0x3, PT ;  /* 0x000000030800780c */ /* 0x000fe40003fa5270 */
[----:B------:R-:W-:Y:S02]  /*0c50*/  ISETP.GT.U32.OR.EX P6, PT, R5, 0x5555, P6, P4 ;  /* 0x000055550500780c */ /* 0x000fe400037c4540 */
[----:B------:R-:W-:-:S02]  /*0c60*/  ISETP.NE.OR P5, PT, R4, 0xd, P5 ;  /* 0x0000000d0400780c */ /* 0x000fc40002fa5670 */
[----:B------:R-:W-:Y:S02]  /*0c70*/  ISETP.NE.AND P2, PT, R8, 0xb, PT ;  /* 0x0000000b0800780c */ /* 0x000fe40003f45270 */
[C---:B------:R-:W-:Y:S01]  /*0c80*/  ISETP.NE.OR P5, PT, R9.reuse, 0x5, P5 ;  /* 0x000000050900780c */ /* 0x040fe20002fa5670 */
[----:B------:R-:W-:Y:S01]  /*0c90*/  @!P3 IMAD R11, R0, 0x60740241, RZ ;  /* 0x60740241000bb824 */ /* 0x000fe200078e02ff */
[----:B------:R-:W-:Y:S01]  /*0ca0*/  @!P3 MOV R12, 0x52014d90 ;  /* 0x52014d90000cb802 */ /* 0x000fe20000000f00 */
[----:B------:R-:W-:Y:S01]  /*0cb0*/  @!P3 IMAD.MOV.U32 R13, RZ, RZ, 0xd03 ;  /* 0x00000d03ff0db424 */ /* 0x000fe200078e00ff */
[----:B------:R-:W-:Y:S01]  /*0cc0*/  ISETP.NE.OR P2, PT, R4, 0xc, P2 ;  /* 0x0000000c0400780c */ /* 0x000fe20001745670 */
[----:B------:R-:W-:Y:S01]  /*0cd0*/  @!P3 IMAD R11, R10, 0x6dc2, R11 ;  /* 0x00006dc20a0bb824 */ /* 0x000fe200078e020b */
[----:B------:R-:W-:Y:S01]  /*0ce0*/  ISETP.NE.AND P1, PT, R8, 0x2, PT ;  /* 0x000000020800780c */ /* 0x000fe20003f25270 */
[----:B------:R-:W-:Y:S01]  /*0cf0*/  @!P3 IMAD.WIDE.U32 R12, R10, 0x60740241, R12 ;  /* 0x607402410a0cb825 */ /* 0x000fe200078e000c */
[----:B------:R-:W-:-:S02]  /*0d00*/  ISETP.NE.OR P2, PT, R9, 0x6, P2 ;  /* 0x000000060900780c */ /* 0x000fc40001745670 */
[----:B------:R-:W-:Y:S01]  /*0d10*/  ISETP.NE.OR P1, PT, R4, 0xa, P1 ;  /* 0x0000000a0400780c */ /* 0x000fe20000f25670 */
[----:B------:R-:W-:Y:S01]  /*0d20*/  IMAD.MOV.U32 R0, RZ, RZ, R5 ;  /* 0x000000ffff007224 */ /* 0x000fe200078e0005 */
[----:B------:R-:W-:Y:S02]  /*0d30*/  @!P3 IADD3 R10, PT, PT, R13, R11, RZ ;  /* 0x0000000b0d0ab210 */ /* 0x000fe40007ffe0ff */
[----:B------:R-:W-:Y:S02]  /*0d40*/  @!P3 MOV R15, R12 ;  /* 0x0000000c000fb202 */ /* 0x000fe40000000f00 */
[----:B------:R-:W-:Y:S01]  /*0d50*/  @!P3 LOP3.LUT R0, R10, 0xffff, RZ, 0xc0, !PT ;  /* 0x0000ffff0a00b812 */ /* 0x000fe200078ec0ff */
[----:B------:R-:W-:Y:S01]  /*0d60*/  @!P6 IMAD.MOV.U32 R10, RZ, RZ, 0x52014d90 ;  /* 0x52014d90ff0ae424 */ /* 0x000fe200078e00ff */
[----:B------:R-:W-:Y:S02]  /*0d70*/  @!P6 MOV R11, 0xd03 ;  /* 0x00000d03000be802 */ /* 0x000fe40000000f00 */
[----:B------:R-:W-:Y:S01]  /*0d80*/  ISETP.GT.U32.OR.EX P1, PT, R5, 0x5555, P1, P4 ;  /* 0x000055550500780c */ /* 0x000fe20000f24540 */
[----:B------:R-:W-:Y:S01]  /*0d90*/  @!P6 IMAD R12, R0, 0x60740241, RZ ;  /* 0x60740241000ce824 */ /* 0x000fe200078e02ff */
[----:B------:R-:W-:Y:S01]  /*0da0*/  @!P3 IADD3 R19, PT, PT, R19, 0x1, RZ ;  /* 0x000000011313b810 */ /* 0x000fe20007ffe0ff */
[----:B------:R-:W-:-:S04]  /*0db0*/  @!P6 IMAD.WIDE.U32 R10, R15, 0x60740241, R10 ;  /* 0x607402410f0ae825 */ /* 0x000fc800078e000a */
[----:B------:R-:W-:Y:S02]  /*0dc0*/  @!P6 IMAD R13, R15, 0x6dc2, R12 ;  /* 0x00006dc20f0de824 */ /* 0x000fe400078e020c */
[----:B------:R-:W-:Y:S01]  /*0dd0*/  @!P6 IMAD.MOV.U32 R15, RZ, RZ, R10 ;  /* 0x000000ffff0fe224 */ /* 0x000fe200078e000a */
[----:B------:R-:W-:Y:S01]  /*0de0*/  @!P5 MOV R10, 0x52014d90 ;  /* 0x52014d90000ad802 */ /* 0x000fe20000000f00 */
[----:B------:R-:W-:Y:S02]  /*0df0*/  @!P6 IMAD.IADD R11, R11, 0x1, R13 ;  /* 0x000000010b0be824 */ /* 0x000fe400078e020d */
[----:B------:R-:W-:Y:S02]  /*0e00*/  @!P2 IMAD.MOV.U32 R8, RZ, RZ, 0x52014d90 ;  /* 0x52014d90ff08a424 */ /* 0x000fe400078e00ff */
[----:B------:R-:W-:Y:S01]  /*0e10*/  @!P6 VIADD R19, R19, 0x1 ;  /* 0x000000011313e836 */ /* 0x000fe20000000000 */
[----:B------:R-:W-:Y:S01]  /*0e20*/  @!P6 LOP3.LUT R0, R11, 0xffff, RZ, 0xc0, !PT ;  /* 0x0000ffff0b00e812 */ /* 0x000fe200078ec0ff */
[----:B------:R-:W-:-:S03]  /*0e30*/  @!P5 IMAD.MOV.U32 R11, RZ, RZ, 0xd03 ;  /* 0x00000d03ff0bd424 */ /* 0x000fc600078e00ff */
[----:B------:R-:W-:Y:S01]  /*0e40*/  @!P5 IADD3 R19, PT, PT, R19, 0x1, RZ ;  /* 0x000000011313d810 */ /* 0x000fe20007ffe0ff */
[----:B------:R-:W-:Y:S02]  /*0e50*/  @!P5 IMAD R12, R0, 0x60740241, RZ ;  /* 0x60740241000cd824 */ /* 0x000fe400078e02ff */
[----:B------:R-:W-:Y:S01]  /*0e60*/  @!P5 IMAD.WIDE.U32 R10, R15, 0x60740241, R10 ;  /* 0x607402410f0ad825 */ /* 0x000fe200078e000a */
[----:B------:R-:W-:-:S03]  /*0e70*/  @!P2 IADD3 R19, PT, PT, R19, 0x1, RZ ;  /* 0x000000011313a810 */ /* 0x000fc60007ffe0ff */
[----:B------:R-:W-:Y:S01]  /*0e80*/  @!P5 IMAD R9, R15, 0x6dc2, R12 ;  /* 0x00006dc20f09d824 */ /* 0x000fe200078e020c */
[----:B------:R-:W-:Y:S02]  /*0e90*/  @!P5 MOV R15, R10 ;  /* 0x0000000a000fd202 */ /* 0x000fe40000000f00 */
[----:B------:R-:W-:Y:S01]  /*0ea0*/  @!P1 IADD3 R19, PT, PT, R19, 0x1, RZ ;  /* 0x0000000113139810 */ /* 0x000fe20007ffe0ff */
[----:B------:R-:W-:-:S05]  /*0eb0*/  @!P5 IMAD.IADD R9, R11, 0x1, R9 ;  /* 0x000000010b09d824 */ /* 0x000fca00078e0209 */
[----:B------:R-:W-:Y:S02]  /*0ec0*/  @!P5 LOP3.LUT R0, R9, 0xffff, RZ, 0xc0, !PT ;  /* 0x0000ffff0900d812 */ /* 0x000fe400078ec0ff */
[----:B------:R-:W-:-:S03]  /*0ed0*/  @!P2 MOV R9, 0xd03 ;  /* 0x00000d030009a802 */ /* 0x000fc60000000f00 */
[----:B------:R-:W-:Y:S02]  /*0ee0*/  @!P2 IMAD R4, R0, 0x60740241, RZ ;  /* 0x607402410004a824 */ /* 0x000fe400078e02ff */
[----:B------:R-:W-:-:S04]  /*0ef0*/  @!P2 IMAD.WIDE.U32 R8, R15, 0x60740241, R8 ;  /* 0x607402410f08a825 */ /* 0x000fc800078e0008 */
[----:B------:R-:W-:Y:S01]  /*0f00*/  @!P2 IMAD R5, R15, 0x6dc2, R4 ;  /* 0x00006dc20f05a824 */ /* 0x000fe200078e0204 */
[----:B------:R-:W-:Y:S01]  /*0f10*/  @!P1 MOV R4, 0x52014d90 ;  /* 0x52014d9000049802 */ /* 0x000fe20000000f00 */
[----:B------:R-:W-:Y:S02]  /*0f20*/  @!P2 IMAD.MOV.U32 R15, RZ, RZ, R8 ;  /* 0x000000ffff0fa224 */ /* 0x000fe400078e0008 */
[----:B------:R-:W-:-:S05]  /*0f30*/  @!P2 IMAD.IADD R5, R9, 0x1, R5 ;  /* 0x000000010905a824 */ /* 0x000fca00078e0205 */
[----:B------:R-:W-:Y:S01]  /*0f40*/  @!P2 LOP3.LUT R0, R5, 0xffff, RZ, 0xc0, !PT ;  /* 0x0000ffff0500a812 */ /* 0x000fe200078ec0ff */
[----:B------:R-:W-:-:S04]  /*0f50*/  @!P1 IMAD.MOV.U32 R5, RZ, RZ, 0xd03 ;  /* 0x00000d03ff059424 */ /* 0x000fc800078e00ff */
[----:B------:R-:W-:Y:S02]  /*0f60*/  @!P1 IMAD R8, R0, 0x60740241, RZ ;  /* 0x6074024100089824 */ /* 0x000fe400078e02ff */
[----:B------:R-:W-:-:S04]  /*0f70*/  @!P1 IMAD.WIDE.U32 R4, R15, 0x60740241, R4 ;  /* 0x607402410f049825 */ /* 0x000fc800078e0004 */
[----:B------:R-:W-:Y:S02]  /*0f80*/  @!P1 IMAD R9, R15, 0x6dc2, R8 ;  /* 0x00006dc20f099824 */ /* 0x000fe400078e0208 */
[----:B------:R-:W-:Y:S02]  /*0f90*/  @!P1 IMAD.MOV.U32 R15, RZ, RZ, R4 ;  /* 0x000000ffff0f9224 */ /* 0x000fe400078e0004 */
[----:B------:R-:W-:-:S05]  /*0fa0*/  @!P1 IMAD.IADD R9, R5, 0x1, R9 ;  /* 0x0000000105099824 */ /* 0x000fca00078e0209 */
[----:B------:R-:W-:Y:S01]  /*0fb0*/  @!P1 LOP3.LUT R0, R9, 0xffff, RZ, 0xc0, !PT ;  /* 0x0000ffff09009812 */ /* 0x000fe200078ec0ff */
[----:B------:R-:W-:Y:S06]  /*0fc0*/  BRA.U UP0, `(.L_x_0) ;  /* 0xfffffff500307547 */ /* 0x000fec000b83ffff */
[----:B------:R-:W-:-:S13]  /*0fd0*/  ISETP.NE.AND P0, PT, R19, 0x5, PT ;  /* 0x000000051300780c */ /* 0x000fda0003f05270 */
[----:B------:R-:W-:Y:S05]  /*0fe0*/  @P0 EXIT ;  /* 0x000000000000094d */ /* 0x000fea0003800000 */
[----:B------:R-:W-:Y:S01]  /*0ff0*/  MOV R0, 0x0 ;  /* 0x0000000000007802 */ /* 0x000fe20000000f00 */
[----:B------:R0:W-:Y:S01]  /*1000*/  STL.64 [R1], R2 ;  /* 0x0000000201007387 */ /* 0x0001e20000100a00 */
[----:B------:R-:W1:Y:S02]  /*1010*/  LDCU.64 UR4, c[0x4][0x8] ;  /* 0x01000100ff0477ac */ /* 0x000e640008000a00 */
[----:B------:R0:W2:Y:S01]  /*1020*/  LDC.64 R8, c[0x4][R0] ;  /* 0x0100000000087b82 */ /* 0x0000a20000000a00 */
[----:B-1----:R-:W-:Y:S01]  /*1030*/  IMAD.U32 R4, RZ, RZ, UR4 ;  /* 0x00000004ff047e24 */ /* 0x002fe2000f8e00ff */
[----:B0-----:R-:W-:-:S07]  /*1040*/  MOV R5, UR5 ;  /* 0x0000000500057c02 */ /* 0x001fce0008000f00 */
[----:B------:R-:W-:-:S07]  /*1050*/  LEPC R20, `(.L_x_1) ;  /* 0x000000001014794e */ /* 0x000fce0000000000 */
[----:B--2---:R-:W-:Y:S05]  /*1060*/  CALL.ABS.NOINC R8 ;  /* 0x0000000008007343 */ /* 0x004fea0003c00000 */
.L_x_1:
[----:B------:R-:W-:Y:S05]  /*1070*/  EXIT ;  /* 0x000000000000794d */ /* 0x000fea0003800000 */
.L_x_2:
[----:B------:R-:W-:-:S00]  /*1080*/  BRA `(.L_x_2) ;  /* 0xfffffffc00fc7947 */ /* 0x000fc0000383ffff */
[----:B------:R-:W-:-:S00]  /*1090*/  NOP ;  /* 0x0000000000007918 */ /* 0x000fc00000000000 */
        /* <DEDUP_REMOVED lines=14> */
.L_x_3:


//--------------------- .nv.global.init           --------------------------
	.section	.nv.global.init,"aw",@progbits
.nv.global.init:
	.type		$str,@object
	.size		$str,(.L_0 - $str)
$str:
        /*0000*/ 	.byte	0x53, 0x65, 0x65, 0x64, 0x3a, 0x20, 0x25, 0x6c, 0x6c, 0x64, 0x2e, 0x0a, 0x00
.L_0:


//--------------------- .nv.shared.reserved.0     --------------------------
	.section	.nv.shared.reserved.0,"aw",@nobits
	.weak		__nv_reservedSMEM_offset_0_alias
	.size		__nv_reservedSMEM_offset_0_alias, 0, 64
	.other		__nv_reservedSMEM_offset_0_alias,@"STO_CUDA_RESERVED_SHARED STV_DEFAULT"
__nv_reservedSMEM_offset_0_alias:
	.zero		0
	.zero		64


//--------------------- .nv.constant0._Z7processPll --------------------------
	.section	.nv.constant0._Z7processPll,"a",@progbits
	.sectionflags	@""
	.align	4
.nv.constant0._Z7processPll:
	.zero		912


//--------------------- SYMBOLS --------------------------

	.type		.nv.reservedSmem.offset0,@object
	.size		.nv.reservedSmem.offset0,0x4
	.type		vprintf,@function
